//
// Generated by NVIDIA NVVM Compiler
//
// Compiler Build ID: CL-36424714
// Cuda compilation tools, release 13.0, V13.0.88
// Based on NVVM 20.0.0
//

.version 9.0
.target sm_100
.address_size 64

	// .globl	_Z5CountPiS_ii
// _ZZ4scanPiS_E4temp has been demoted

.visible .entry _Z5CountPiS_ii(
	.param .u64 .ptr .align 1 _Z5CountPiS_ii_param_0,
	.param .u64 .ptr .align 1 _Z5CountPiS_ii_param_1,
	.param .u32 _Z5CountPiS_ii_param_2,
	.param .u32 _Z5CountPiS_ii_param_3
)
{
	.reg .pred 	%p<2>;
	.reg .b32 	%r<11>;
	.reg .b64 	%rd<10>;

	ld.param.u64 	%rd1, [_Z5CountPiS_ii_param_0];
	ld.param.u64 	%rd2, [_Z5CountPiS_ii_param_1];
	ld.param.u32 	%r2, [_Z5CountPiS_ii_param_2];
	ld.param.u32 	%r3, [_Z5CountPiS_ii_param_3];
	mov.u32 	%r4, %tid.x;
	mov.u32 	%r5, %ntid.x;
	mov.u32 	%r6, %ctaid.x;
	mad.lo.s32 	%r1, %r5, %r6, %r4;
	setp.ge.s32 	%p1, %r1, %r3;
	@%p1 bra 	$L__BB0_2;
	cvta.to.global.u64 	%rd3, %rd1;
	cvta.to.global.u64 	%rd4, %rd2;
	mul.wide.s32 	%rd5, %r1, 4;
	add.s64 	%rd6, %rd3, %rd5;
	ld.global.u32 	%r7, [%rd6];
	shr.s32 	%r8, %r7, %r2;
	shl.b32 	%r9, %r8, 2;
	cvt.u64.u32 	%rd7, %r9;
	and.b64  	%rd8, %rd7, 12;
	add.s64 	%rd9, %rd4, %rd8;
	atom.global.add.u32 	%r10, [%rd9], 1;
$L__BB0_2:
	ret;

}
	// .globl	_Z4scanPiS_
.visible .entry _Z4scanPiS_(
	.param .u64 .ptr .align 1 _Z4scanPiS__param_0,
	.param .u64 .ptr .align 1 _Z4scanPiS__param_1
)
{
	.reg .pred 	%p<8>;
	.reg .b32 	%r<21>;
	.reg .b64 	%rd<9>;
	// demoted variable
	.shared .align 4 .b8 _ZZ4scanPiS_E4temp[16];
	ld.param.u64 	%rd1, [_Z4scanPiS__param_0];
	ld.param.u64 	%rd2, [_Z4scanPiS__param_1];
	mov.u32 	%r1, %tid.x;
	setp.gt.u32 	%p1, %r1, 3;
	shl.b32 	%r9, %r1, 2;
	mov.u32 	%r10, _ZZ4scanPiS_E4temp;
	add.s32 	%r2, %r10, %r9;
	@%p1 bra 	$L__BB1_2;
	cvta.to.global.u64 	%rd3, %rd1;
	mul.wide.u32 	%rd4, %r1, 4;
	add.s64 	%rd5, %rd3, %rd4;
	ld.global.u32 	%r11, [%rd5];
	st.shared.u32 	[%r2], %r11;
$L__BB1_2:
	bar.sync 	0;
	setp.eq.s32 	%p2, %r1, 0;
	mov.b32 	%r19, 0;
	@%p2 bra 	$L__BB1_4;
	ld.shared.u32 	%r19, [%r2+-4];
$L__BB1_4:
	setp.eq.s32 	%p3, %r1, 0;
	bar.sync 	0;
	@%p3 bra 	$L__BB1_6;
	ld.shared.u32 	%r13, [%r2];
	add.s32 	%r14, %r13, %r19;
	st.shared.u32 	[%r2], %r14;
$L__BB1_6:
	bar.sync 	0;
	setp.lt.u32 	%p4, %r1, 2;
	@%p4 bra 	$L__BB1_8;
	ld.shared.u32 	%r19, [%r2+-8];
$L__BB1_8:
	setp.lt.u32 	%p5, %r1, 2;
	bar.sync 	0;
	@%p5 bra 	$L__BB1_10;
	ld.shared.u32 	%r15, [%r2];
	add.s32 	%r16, %r15, %r19;
	st.shared.u32 	[%r2], %r16;
$L__BB1_10:
	setp.gt.u32 	%p6, %r1, 3;
	bar.sync 	0;
	@%p6 bra 	$L__BB1_14;
	setp.eq.s32 	%p7, %r1, 0;
	mov.b32 	%r20, 0;
	@%p7 bra 	$L__BB1_13;
	ld.shared.u32 	%r20, [%r2+-4];
$L__BB1_13:
	cvta.to.global.u64 	%rd6, %rd2;
	mul.wide.u32 	%rd7, %r1, 4;
	add.s64 	%rd8, %rd6, %rd7;
	st.global.u32 	[%rd8], %r20;
$L__BB1_14:
	ret;

}
	// .globl	_Z9rearrangePiS_S_iiS_
.visible .entry _Z9rearrangePiS_S_iiS_(
	.param .u64 .ptr .align 1 _Z9rearrangePiS_S_iiS__param_0,
	.param .u64 .ptr .align 1 _Z9rearrangePiS_S_iiS__param_1,
	.param .u64 .ptr .align 1 _Z9rearrangePiS_S_iiS__param_2,
	.param .u32 _Z9rearrangePiS_S_iiS__param_3,
	.param .u32 _Z9rearrangePiS_S_iiS__param_4,
	.param .u64 .ptr .align 1 _Z9rearrangePiS_S_iiS__param_5
)
{
	.reg .pred 	%p<2>;
	.reg .b32 	%r<12>;
	.reg .b64 	%rd<17>;

	ld.param.u64 	%rd1, [_Z9rearrangePiS_S_iiS__param_0];
	ld.param.u64 	%rd2, [_Z9rearrangePiS_S_iiS__param_1];
	ld.param.u64 	%rd3, [_Z9rearrangePiS_S_iiS__param_2];
	ld.param.u32 	%r2, [_Z9rearrangePiS_S_iiS__param_3];
	ld.param.u32 	%r3, [_Z9rearrangePiS_S_iiS__param_4];
	ld.param.u64 	%rd4, [_Z9rearrangePiS_S_iiS__param_5];
	mov.u32 	%r4, %tid.x;
	mov.u32 	%r5, %ntid.x;
	mov.u32 	%r6, %ctaid.x;
	mad.lo.s32 	%r1, %r5, %r6, %r4;
	setp.ge.s32 	%p1, %r1, %r3;
	@%p1 bra 	$L__BB2_2;
	cvta.to.global.u64 	%rd5, %rd1;
	cvta.to.global.u64 	%rd6, %rd3;
	cvta.to.global.u64 	%rd7, %rd2;
	cvta.to.global.u64 	%rd8, %rd4;
	mul.wide.s32 	%rd9, %r1, 4;
	add.s64 	%rd10, %rd5, %rd9;
	ld.global.u32 	%r7, [%rd10];
	shr.s32 	%r8, %r7, %r2;
	shl.b32 	%r9, %r8, 2;
	cvt.u64.u32 	%rd11, %r9;
	and.b64  	%rd12, %rd11, 12;
	add.s64 	%rd13, %rd6, %rd12;
	atom.global.add.u32 	%r10, [%rd13], 1;
	ld.global.u32 	%r11, [%rd10];
	mul.wide.s32 	%rd14, %r10, 4;
	add.s64 	%rd15, %rd7, %rd14;
	st.global.u32 	[%rd15], %r11;
	add.s64 	%rd16, %rd8, %rd14;
	st.global.u32 	[%rd16], %r1;
$L__BB2_2:
	ret;

}


// ===== COMPILED SASS (sm_100) =====

	.target	sm_100

	.elftype	@"ET_EXEC"


//--------------------- .note.nv.tkinfo           --------------------------
	.section	.note.nv.tkinfo,"",@"SHT_NOTE"
	.sectionflags	@"SHF_NOTE_NV_TKINFO"
	.tkinfo
        /*0018*/ 	.word	0x00000002
        /*0030*/ 	.string	""
        /*0030*/ 	.string	"ptxas"
        /*0030*/ 	.string	"Cuda compilation tools, release 13.0, V13.0.88"
        /*0030*/ 	.string	"Build cuda_13.0.r13.0/compiler.36424714_0"
        /*0030*/ 	.string	"-arch sm_100 -m 64 "



//--------------------- .note.nv.cuinfo           --------------------------
	.section	.note.nv.cuinfo,"",@"SHT_NOTE"
	.sectionflags	@"SHF_NOTE_NV_CUINFO"
        /*0018*/ 	.short	0x0002
        /*001a*/ 	.short	0x0064
        /*001c*/ 	.short	0x0082
	.zero		2


//--------------------- .nv.info                  --------------------------
	.section	.nv.info,"",@"SHT_CUDA_INFO"
	.align	4


	//----- nvinfo : EIATTR_REGCOUNT
	.align		4
        /*0000*/ 	.byte	0x04, 0x2f
        /*0002*/ 	.short	(.L_1 - .L_0)
	.align		4
.L_0:
        /*0004*/ 	.word	index@(_Z5CountPiS_ii)
        /*0008*/ 	.word	0x0000000a


	//----- nvinfo : EIATTR_FRAME_SIZE
	.align		4
.L_1:
        /*000c*/ 	.byte	0x04, 0x11
        /*000e*/ 	.short	(.L_3 - .L_2)
	.align		4
.L_2:
        /*0010*/ 	.word	index@(_Z5CountPiS_ii)
        /*0014*/ 	.word	0x00000000


	//----- nvinfo : EIATTR_REGCOUNT
	.align		4
.L_3:
        /*0018*/ 	.byte	0x04, 0x2f
        /*001a*/ 	.short	(.L_5 - .L_4)
	.align		4
.L_4:
        /*001c*/ 	.word	index@(_Z4scanPiS_)
        /*0020*/ 	.word	0x0000000a


	//----- nvinfo : EIATTR_FRAME_SIZE
	.align		4
.L_5:
        /*0024*/ 	.byte	0x04, 0x11
        /*0026*/ 	.short	(.L_7 - .L_6)
	.align		4
.L_6:
        /*0028*/ 	.word	index@(_Z4scanPiS_)
        /*002c*/ 	.word	0x00000000


	//----- nvinfo : EIATTR_REGCOUNT
	.align		4
.L_7:
        /*0030*/ 	.byte	0x04, 0x2f
        /*0032*/ 	.short	(.L_9 - .L_8)
	.align		4
.L_8:
        /*0034*/ 	.word	index@(_Z9rearrangePiS_S_iiS_)
        /*0038*/ 	.word	0x00000012


	//----- nvinfo : EIATTR_FRAME_SIZE
	.align		4
.L_9:
        /*003c*/ 	.byte	0x04, 0x11
        /*003e*/ 	.short	(.L_11 - .L_10)
	.align		4
.L_10:
        /*0040*/ 	.word	index@(_Z9rearrangePiS_S_iiS_)
        /*0044*/ 	.word	0x00000000


	//----- nvinfo : EIATTR_MIN_STACK_SIZE
	.align		4
.L_11:
        /*0048*/ 	.byte	0x04, 0x12
        /*004a*/ 	.short	(.L_13 - .L_12)
	.align		4
.L_12:
        /*004c*/ 	.word	index@(_Z9rearrangePiS_S_iiS_)
        /*0050*/ 	.word	0x00000000


	//----- nvinfo : EIATTR_MIN_STACK_SIZE
	.align		4
.L_13:
        /*0054*/ 	.byte	0x04, 0x12
        /*0056*/ 	.short	(.L_15 - .L_14)
	.align		4
.L_14:
        /*0058*/ 	.word	index@(_Z4scanPiS_)
        /*005c*/ 	.word	0x00000000


	//----- nvinfo : EIATTR_MIN_STACK_SIZE
	.align		4
.L_15:
        /*0060*/ 	.byte	0x04, 0x12
        /*0062*/ 	.short	(.L_17 - .L_16)
	.align		4
.L_16:
        /*0064*/ 	.word	index@(_Z5CountPiS_ii)
        /*0068*/ 	.word	0x00000000
.L_17:


//--------------------- .nv.compat                --------------------------
	.section	.nv.compat,"",@"SHT_CUDA_COMPAT_INFO"
	.align	4
        /*0000*/ 	.byte	0x02, 0x09, 0x00, 0x00, 0x02, 0x02, 0x01, 0x00, 0x02, 0x05, 0x05, 0x00, 0x03, 0x07, 0x01, 0x01
        /*0010*/ 	.byte	0x02, 0x03, 0x00, 0x00, 0x02, 0x06, 0x01, 0x00, 0x04, 0x0b, 0x08, 0x00, 0x09, 0x00, 0x00, 0x00
        /*0020*/ 	.byte	0x00, 0x00, 0x00, 0x00


//--------------------- .nv.info._Z9rearrangePiS_S_iiS_ --------------------------
	.section	.nv.info._Z9rearrangePiS_S_iiS_,"",@"SHT_CUDA_INFO"
	.sectionflags	@""
	.align	4


	//----- nvinfo : EIATTR_CUDA_API_VERSION
	.align		4
        /*0000*/ 	.byte	0x04, 0x37
        /*0002*/ 	.short	(.L_19 - .L_18)
.L_18:
        /*0004*/ 	.word	0x00000082


	//----- nvinfo : EIATTR_KPARAM_INFO
	.align		4
.L_19:
        /*0008*/ 	.byte	0x04, 0x17
        /*000a*/ 	.short	(.L_21 - .L_20)
.L_20:
        /*000c*/ 	.word	0x00000000
        /*0010*/ 	.short	0x0005
        /*0012*/ 	.short	0x0020
        /*0014*/ 	.byte	0x00, 0xf5, 0x21, 0x00


	//----- nvinfo : EIATTR_KPARAM_INFO
	.align		4
.L_21:
        /*0018*/ 	.byte	0x04, 0x17
        /*001a*/ 	.short	(.L_23 - .L_22)
.L_22:
        /*001c*/ 	.word	0x00000000
        /*0020*/ 	.short	0x0004
        /*0022*/ 	.short	0x001c
        /*0024*/ 	.byte	0x00, 0xf0, 0x11, 0x00


	//----- nvinfo : EIATTR_KPARAM_INFO
	.align		4
.L_23:
        /*0028*/ 	.byte	0x04, 0x17
        /*002a*/ 	.short	(.L_25 - .L_24)
.L_24:
        /*002c*/ 	.word	0x00000000
        /*0030*/ 	.short	0x0003
        /*0032*/ 	.short	0x0018
        /*0034*/ 	.byte	0x00, 0xf0, 0x11, 0x00


	//----- nvinfo : EIATTR_KPARAM_INFO
	.align		4
.L_25:
        /*0038*/ 	.byte	0x04, 0x17
        /*003a*/ 	.short	(.L_27 - .L_26)
.L_26:
        /*003c*/ 	.word	0x00000000
        /*0040*/ 	.short	0x0002
        /*0042*/ 	.short	0x0010
        /*0044*/ 	.byte	0x00, 0xf5, 0x21, 0x00


	//----- nvinfo : EIATTR_KPARAM_INFO
	.align		4
.L_27:
        /*0048*/ 	.byte	0x04, 0x17
        /*004a*/ 	.short	(.L_29 - .L_28)
.L_28:
        /*004c*/ 	.word	0x00000000
        /*0050*/ 	.short	0x0001
        /*0052*/ 	.short	0x0008
        /*0054*/ 	.byte	0x00, 0xf5, 0x21, 0x00


	//----- nvinfo : EIATTR_KPARAM_INFO
	.align		4
.L_29:
        /*0058*/ 	.byte	0x04, 0x17
        /*005a*/ 	.short	(.L_31 - .L_30)
.L_30:
        /*005c*/ 	.word	0x00000000
        /*0060*/ 	.short	0x0000
        /*0062*/ 	.short	0x0000
        /*0064*/ 	.byte	0x00, 0xf5, 0x21, 0x00


	//----- nvinfo : EIATTR_SPARSE_MMA_MASK
	.align		4
.L_31:
        /*0068*/ 	.byte	0x03, 0x50
        /*006a*/ 	.short	0x0000


	//----- nvinfo : EIATTR_MAXREG_COUNT
	.align		4
        /*006c*/ 	.byte	0x03, 0x1b
        /*006e*/ 	.short	0x00ff


	//----- nvinfo : EIATTR_MERCURY_ISA_VERSION
	.align		4
        /*0070*/ 	.byte	0x03, 0x5f
        /*0072*/ 	.short	0x0101


	//----- nvinfo : EIATTR_VRC_CTA_INIT_COUNT
	.align		4
        /*0074*/ 	.byte	0x02, 0x4a
	.zero		1
	.zero		1


	//----- nvinfo : EIATTR_EXIT_INSTR_OFFSETS
	.align		4
        /*0078*/ 	.byte	0x04, 0x1c
        /*007a*/ 	.short	(.L_33 - .L_32)


	//   ....[0]....
.L_32:
        /*007c*/ 	.word	0x00000070


	//   ....[1]....
        /*0080*/ 	.word	0x000001c0


	//----- nvinfo : EIATTR_CBANK_PARAM_SIZE
	.align		4
.L_33:
        /*0084*/ 	.byte	0x03, 0x19
        /*0086*/ 	.short	0x0028


	//----- nvinfo : EIATTR_PARAM_CBANK
	.align		4
        /*0088*/ 	.byte	0x04, 0x0a
        /*008a*/ 	.short	(.L_35 - .L_34)
	.align		4
.L_34:
        /*008c*/ 	.word	index@(.nv.constant0._Z9rearrangePiS_S_iiS_)
        /*0090*/ 	.short	0x0380
        /*0092*/ 	.short	0x0028


	//----- nvinfo : EIATTR_SW_WAR
	.align		4
.L_35:
        /*0094*/ 	.byte	0x04, 0x36
        /*0096*/ 	.short	(.L_37 - .L_36)
.L_36:
        /*0098*/ 	.word	0x00000008
.L_37:


//--------------------- .nv.info._Z4scanPiS_      --------------------------
	.section	.nv.info._Z4scanPiS_,"",@"SHT_CUDA_INFO"
	.sectionflags	@""
	.align	4


	//----- nvinfo : EIATTR_CUDA_API_VERSION
	.align		4
        /*0000*/ 	.byte	0x04, 0x37
        /*0002*/ 	.short	(.L_39 - .L_38)
.L_38:
        /*0004*/ 	.word	0x00000082


	//----- nvinfo : EIATTR_KPARAM_INFO
	.align		4
.L_39:
        /*0008*/ 	.byte	0x04, 0x17
        /*000a*/ 	.short	(.L_41 - .L_40)
.L_40:
        /*000c*/ 	.word	0x00000000
        /*0010*/ 	.short	0x0001
        /*0012*/ 	.short	0x0008
        /*0014*/ 	.byte	0x00, 0xf5, 0x21, 0x00


	//----- nvinfo : EIATTR_KPARAM_INFO
	.align		4
.L_41:
        /*0018*/ 	.byte	0x04, 0x17
        /*001a*/ 	.short	(.L_43 - .L_42)
.L_42:
        /*001c*/ 	.word	0x00000000
        /*0020*/ 	.short	0x0000
        /*0022*/ 	.short	0x0000
        /*0024*/ 	.byte	0x00, 0xf5, 0x21, 0x00


	//----- nvinfo : EIATTR_SPARSE_MMA_MASK
	.align		4
.L_43:
        /*0028*/ 	.byte	0x03, 0x50
        /*002a*/ 	.short	0x0000


	//----- nvinfo : EIATTR_MAXREG_COUNT
	.align		4
        /*002c*/ 	.byte	0x03, 0x1b
        /*002e*/ 	.short	0x00ff


	//----- nvinfo : EIATTR_NUM_BARRIERS
	.align		4
        /*0030*/ 	.byte	0x02, 0x4c
        /*0032*/ 	.byte	0x01
	.zero		1


	//----- nvinfo : EIATTR_MERCURY_ISA_VERSION
	.align		4
        /*0034*/ 	.byte	0x03, 0x5f
        /*0036*/ 	.short	0x0101


	//----- nvinfo : EIATTR_VRC_CTA_INIT_COUNT
	.align		4
        /*0038*/ 	.byte	0x02, 0x4a
	.zero		1
	.zero		1


	//----- nvinfo : EIATTR_EXIT_INSTR_OFFSETS
	.align		4
        /*003c*/ 	.byte	0x04, 0x1c
        /*003e*/ 	.short	(.L_45 - .L_44)


	//   ....[0]....
.L_44:
        /*0040*/ 	.word	0x000001c0


	//   ....[1]....
        /*0044*/ 	.word	0x00000220


	//----- nvinfo : EIATTR_CBANK_PARAM_SIZE
	.align		4
.L_45:
        /*0048*/ 	.byte	0x03, 0x19
        /*004a*/ 	.short	0x0010


	//----- nvinfo : EIATTR_PARAM_CBANK
	.align		4
        /*004c*/ 	.byte	0x04, 0x0a
        /*004e*/ 	.short	(.L_47 - .L_46)
	.align		4
.L_46:
        /*0050*/ 	.word	index@(.nv.constant0._Z4scanPiS_)
        /*0054*/ 	.short	0x0380
        /*0056*/ 	.short	0x0010


	//----- nvinfo : EIATTR_SW_WAR
	.align		4
.L_47:
        /*0058*/ 	.byte	0x04, 0x36
        /*005a*/ 	.short	(.L_49 - .L_48)
.L_48:
        /*005c*/ 	.word	0x00000008
.L_49:


//--------------------- .nv.info._Z5CountPiS_ii   --------------------------
	.section	.nv.info._Z5CountPiS_ii,"",@"SHT_CUDA_INFO"
	.sectionflags	@""
	.align	4


	//----- nvinfo : EIATTR_CUDA_API_VERSION
	.align		4
        /*0000*/ 	.byte	0x04, 0x37
        /*0002*/ 	.short	(.L_51 - .L_50)
.L_50:
        /*0004*/ 	.word	0x00000082


	//----- nvinfo : EIATTR_KPARAM_INFO
	.align		4
.L_51:
        /*0008*/ 	.byte	0x04, 0x17
        /*000a*/ 	.short	(.L_53 - .L_52)
.L_52:
        /*000c*/ 	.word	0x00000000
        /*0010*/ 	.short	0x0003
        /*0012*/ 	.short	0x0014
        /*0014*/ 	.byte	0x00, 0xf0, 0x11, 0x00


	//----- nvinfo : EIATTR_KPARAM_INFO
	.align		4
.L_53:
        /*0018*/ 	.byte	0x04, 0x17
        /*001a*/ 	.short	(.L_55 - .L_54)
.L_54:
        /*001c*/ 	.word	0x00000000
        /*0020*/ 	.short	0x0002
        /*0022*/ 	.short	0x0010
        /*0024*/ 	.byte	0x00, 0xf0, 0x11, 0x00


	//----- nvinfo : EIATTR_KPARAM_INFO
	.align		4
.L_55:
        /*0028*/ 	.byte	0x04, 0x17
        /*002a*/ 	.short	(.L_57 - .L_56)
.L_56:
        /*002c*/ 	.word	0x00000000
        /*0030*/ 	.short	0x0001
        /*0032*/ 	.short	0x0008
        /*0034*/ 	.byte	0x00, 0xf5, 0x21, 0x00


	//----- nvinfo : EIATTR_KPARAM_INFO
	.align		4
.L_57:
        /*0038*/ 	.byte	0x04, 0x17
        /*003a*/ 	.short	(.L_59 - .L_58)
.L_58:
        /*003c*/ 	.word	0x00000000
        /*0040*/ 	.short	0x0000
        /*0042*/ 	.short	0x0000
        /*0044*/ 	.byte	0x00, 0xf5, 0x21, 0x00


	//----- nvinfo : EIATTR_SPARSE_MMA_MASK
	.align		4
.L_59:
        /*0048*/ 	.byte	0x03, 0x50
        /*004a*/ 	.short	0x0000


	//----- nvinfo : EIATTR_MAXREG_COUNT
	.align		4
        /*004c*/ 	.byte	0x03, 0x1b
        /*004e*/ 	.short	0x00ff


	//----- nvinfo : EIATTR_MERCURY_ISA_VERSION
	.align		4
        /*0050*/ 	.byte	0x03, 0x5f
        /*0052*/ 	.short	0x0101


	//----- nvinfo : EIATTR_VRC_CTA_INIT_COUNT
	.align		4
        /*0054*/ 	.byte	0x02, 0x4a
	.zero		1
	.zero		1


	//----- nvinfo : EIATTR_EXIT_INSTR_OFFSETS
	.align		4
        /*0058*/ 	.byte	0x04, 0x1c
        /*005a*/ 	.short	(.L_61 - .L_60)


	//   ....[0]....
.L_60:
        /*005c*/ 	.word	0x00000070


	//   ....[1]....
        /*0060*/ 	.word	0x00000150


	//----- nvinfo : EIATTR_CBANK_PARAM_SIZE
	.align		4
.L_61:
        /*0064*/ 	.byte	0x03, 0x19
        /*0066*/ 	.short	0x0018


	//----- nvinfo : EIATTR_PARAM_CBANK
	.align		4
        /*0068*/ 	.byte	0x04, 0x0a
        /*006a*/ 	.short	(.L_63 - .L_62)
	.align		4
.L_62:
        /*006c*/ 	.word	index@(.nv.constant0._Z5CountPiS_ii)
        /*0070*/ 	.short	0x0380
        /*0072*/ 	.short	0x0018


	//----- nvinfo : EIATTR_SW_WAR
	.align		4
.L_63:
        /*0074*/ 	.byte	0x04, 0x36
        /*0076*/ 	.short	(.L_65 - .L_64)
.L_64:
        /*0078*/ 	.word	0x00000008
.L_65:


//--------------------- .nv.callgraph             --------------------------
	.section	.nv.callgraph,"",@"SHT_CUDA_CALLGRAPH"
	.align	4
	.sectionentsize	8
	.align		4
        /*0000*/ 	.word	0x00000000
	.align		4
        /*0004*/ 	.word	0xffffffff
	.align		4
        /*0008*/ 	.word	0x00000000
	.align		4
        /*000c*/ 	.word	0xfffffffe
	.align		4
        /*0010*/ 	.word	0x00000000
	.align		4
        /*0014*/ 	.word	0xfffffffd
	.align		4
        /*0018*/ 	.word	0x00000000
	.align		4
        /*001c*/ 	.word	0xfffffffc


//--------------------- .text._Z9rearrangePiS_S_iiS_ --------------------------
	.section	.text._Z9rearrangePiS_S_iiS_,"ax",@progbits
	.align	128
        .global         _Z9rearrangePiS_S_iiS_
        .type           _Z9rearrangePiS_S_iiS_,@function
        .size           _Z9rearrangePiS_S_iiS_,(.L_x_3 - _Z9rearrangePiS_S_iiS_)
        .other          _Z9rearrangePiS_S_iiS_,@"STO_CUDA_ENTRY STV_DEFAULT"
_Z9rearrangePiS_S_iiS_:
.text._Z9rearrangePiS_S_iiS_:
[----:B------:R-:W-:Y:S01]  /*0000*/  LDC R1, c[0x0][0x37c] ;  /* 0x0000df00ff017b82 */ /* 0x000fe20000000800 */
[----:B------:R-:W0:Y:S01]  /*0010*/  S2R R11, SR_TID.X ;  /* 0x00000000000b7919 */ /* 0x000e220000002100 */
[----:B------:R-:W0:Y:S01]  /*0020*/  LDCU UR4, c[0x0][0x360] ;  /* 0x00006c00ff0477ac */ /* 0x000e220008000800 */
[----:B------:R-:W0:Y:S01]  /*0030*/  S2R R0, SR_CTAID.X ;  /* 0x0000000000007919 */ /* 0x000e220000002500 */
[----:B------:R-:W1:Y:S01]  /*0040*/  LDCU UR5, c[0x0][0x39c] ;  /* 0x00007380ff0577ac */ /* 0x000e620008000800 */
[----:B0-----:R-:W-:-:S05]  /*0050*/  IMAD R11, R0, UR4, R11 ;  /* 0x00000004000b7c24 */ /* 0x001fca000f8e020b */
[----:B-1----:R-:W-:-:S13]  /*0060*/  ISETP.GE.AND P0, PT, R11, UR5, PT ;  /* 0x000000050b007c0c */ /* 0x002fda000bf06270 */
[----:B------:R-:W-:Y:S05]  /*0070*/  @P0 EXIT ;  /* 0x000000000000094d */ /* 0x000fea0003800000 */
[----:B------:R-:W0:Y:S01]  /*0080*/  LDC.64 R2, c[0x0][0x380] ;  /* 0x0000e000ff027b82 */ /* 0x000e220000000a00 */
[----:B------:R-:W1:Y:S01]  /*0090*/  LDCU.64 UR4, c[0x0][0x358] ;  /* 0x00006b00ff0477ac */ /* 0x000e620008000a00 */
[----:B------:R-:W2:Y:S01]  /*00a0*/  LDCU UR6, c[0x0][0x398] ;  /* 0x00007300ff0677ac */ /* 0x000ea20008000800 */
[----:B------:R-:W3:Y:S01]  /*00b0*/  LDCU.64 UR8, c[0x0][0x390] ;  /* 0x00007200ff0877ac */ /* 0x000ee20008000a00 */
[----:B------:R-:W-:-:S04]  /*00c0*/  HFMA2 R15, -RZ, RZ, 0, 5.9604644775390625e-08 ;  /* 0x00000001ff0f7431 */ /* 0x000fc800000001ff */
[----:B------:R-:W4:Y:S08]  /*00d0*/  LDC.64 R4, c[0x0][0x388] ;  /* 0x0000e200ff047b82 */ /* 0x000f300000000a00 */
[----:B------:R-:W5:Y:S01]  /*00e0*/  LDC.64 R6, c[0x0][0x3a0] ;  /* 0x0000e800ff067b82 */ /* 0x000f620000000a00 */
[----:B0-----:R-:W-:-:S05]  /*00f0*/  IMAD.WIDE R2, R11, 0x4, R2 ;  /* 0x000000040b027825 */ /* 0x001fca00078e0202 */
[----:B-1----:R-:W2:Y:S02]  /*0100*/  LDG.E R0, desc[UR4][R2.64] ;  /* 0x0000000402007981 */ /* 0x002ea4000c1e1900 */
[----:B--2---:R-:W-:-:S04]  /*0110*/  SHF.R.S32.HI R0, RZ, UR6, R0 ;  /* 0x00000006ff007c19 */ /* 0x004fc80008011400 */
[----:B------:R-:W-:-:S04]  /*0120*/  SHF.L.U32 R0, R0, 0x2, RZ ;  /* 0x0000000200007819 */ /* 0x000fc800000006ff */
[----:B------:R-:W-:-:S04]  /*0130*/  LOP3.LUT R0, R0, 0xc, RZ, 0xc0, !PT ;  /* 0x0000000c00007812 */ /* 0x000fc800078ec0ff */
[----:B---3--:R-:W-:-:S04]  /*0140*/  IADD3 R8, P0, PT, R0, UR8, RZ ;  /* 0x0000000800087c10 */ /* 0x008fc8000ff1e0ff */
[----:B------:R-:W-:-:S06]  /*0150*/  IADD3.X R9, PT, PT, RZ, UR9, RZ, P0, !PT ;  /* 0x00000009ff097c10 */ /* 0x000fcc00087fe4ff */
[----:B------:R-:W4:Y:S04]  /*0160*/  ATOMG.E.ADD.STRONG.GPU PT, R9, desc[UR4][R8.64], R15 ;  /* 0x8000000f080979a8 */ /* 0x000f2800081ef104 */
[----:B------:R-:W2:Y:S01]  /*0170*/  LDG.E R13, desc[UR4][R2.64] ;  /* 0x00000004020d7981 */ /* 0x000ea2000c1e1900 */
[----:B----4-:R-:W-:-:S04]  /*0180*/  IMAD.WIDE R4, R9, 0x4, R4 ;  /* 0x0000000409047825 */ /* 0x010fc800078e0204 */
[----:B-----5:R-:W-:Y:S01]  /*0190*/  IMAD.WIDE R6, R9, 0x4, R6 ;  /* 0x0000000409067825 */ /* 0x020fe200078e0206 */
[----:B--2---:R-:W-:Y:S04]  /*01a0*/  STG.E desc[UR4][R4.64], R13 ;  /* 0x0000000d04007986 */ /* 0x004fe8000c101904 */
[----:B------:R-:W-:Y:S01]  /*01b0*/  STG.E desc[UR4][R6.64], R11 ;  /* 0x0000000b06007986 */ /* 0x000fe2000c101904 */
[----:B------:R-:W-:Y:S05]  /*01c0*/  EXIT ;  /* 0x000000000000794d */ /* 0x000fea0003800000 */
.L_x_0:
[----:B------:R-:W-:-:S00]  /*01d0*/  BRA `(.L_x_0) ;  /* 0xfffffffc00fc7947 */ /* 0x000fc0000383ffff */
[----:B------:R-:W-:-:S00]  /*01e0*/  NOP ;  /* 0x0000000000007918 */ /* 0x000fc00000000000 */
        /* <DEDUP_REMOVED lines=9> */
.L_x_3:


//--------------------- .text._Z4scanPiS_         --------------------------
	.section	.text._Z4scanPiS_,"ax",@progbits
	.align	128
        .global         _Z4scanPiS_
        .type           _Z4scanPiS_,@function
        .size           _Z4scanPiS_,(.L_x_4 - _Z4scanPiS_)
        .other          _Z4scanPiS_,@"STO_CUDA_ENTRY STV_DEFAULT"
_Z4scanPiS_:
.text._Z4scanPiS_:
[----:B------:R-:W-:Y:S01]  /*0000*/  LDC R1, c[0x0][0x37c] ;  /* 0x0000df00ff017b82 */ /* 0x000fe20000000800 */
[----:B------:R-:W0:Y:S01]  /*0010*/  S2R R7, SR_TID.X ;  /* 0x0000000000077919 */ /* 0x000e220000002100 */
[----:B------:R-:W1:Y:S01]  /*0020*/  LDCU.64 UR6, c[0x0][0x358] ;  /* 0x00006b00ff0677ac */ /* 0x000e620008000a00 */
[----:B0-----:R-:W-:-:S13]  /*0030*/  ISETP.GT.U32.AND P0, PT, R7, 0x3, PT ;  /* 0x000000030700780c */ /* 0x001fda0003f04070 */
[----:B------:R-:W0:Y:S02]  /*0040*/  @!P0 LDC.64 R2, c[0x0][0x380] ;  /* 0x0000e000ff028b82 */ /* 0x000e240000000a00 */
[----:B0-----:R-:W-:-:S06]  /*0050*/  @!P0 IMAD.WIDE.U32 R2, R7, 0x4, R2 ;  /* 0x0000000407028825 */ /* 0x001fcc00078e0002 */
[----:B-1----:R-:W2:Y:S01]  /*0060*/  @!P0 LDG.E R3, desc[UR6][R2.64] ;  /* 0x0000000602038981 */ /* 0x002ea2000c1e1900 */
[----:B------:R-:W0:Y:S01]  /*0070*/  S2UR UR5, SR_CgaCtaId ;  /* 0x00000000000579c3 */ /* 0x000e220000008800 */
[----:B------:R-:W-:Y:S01]  /*0080*/  UMOV UR4, 0x400 ;  /* 0x0000040000047882 */ /* 0x000fe20000000000 */
[C---:B------:R-:W-:Y:S01]  /*0090*/  ISETP.NE.AND P1, PT, R7.reuse, RZ, PT ;  /* 0x000000ff0700720c */ /* 0x040fe20003f25270 */
[----:B------:R-:W-:Y:S01]  /*00a0*/  IMAD.MOV.U32 R4, RZ, RZ, RZ ;  /* 0x000000ffff047224 */ /* 0x000fe200078e00ff */
[----:B------:R-:W-:Y:S01]  /*00b0*/  ISETP.GE.U32.AND P2, PT, R7, 0x2, PT ;  /* 0x000000020700780c */ /* 0x000fe20003f46070 */
[----:B0-----:R-:W-:-:S06]  /*00c0*/  ULEA UR4, UR5, UR4, 0x18 ;  /* 0x0000000405047291 */ /* 0x001fcc000f8ec0ff */
[----:B------:R-:W-:-:S05]  /*00d0*/  LEA R0, R7, UR4, 0x2 ;  /* 0x0000000407007c11 */ /* 0x000fca000f8e10ff */
[----:B--2---:R-:W-:Y:S01]  /*00e0*/  @!P0 STS [R0], R3 ;  /* 0x0000000300008388 */ /* 0x004fe20000000800 */
[----:B------:R-:W-:Y:S06]  /*00f0*/  BAR.SYNC.DEFER_BLOCKING 0x0 ;  /* 0x0000000000007b1d */ /* 0x000fec0000010000 */
[----:B------:R-:W-:Y:S02]  /*0100*/  @P1 LDS R4, [R0+-0x4] ;  /* 0xfffffc0000041984 */ /* 0x000fe40000000800 */
[----:B------:R-:W-:Y:S06]  /*0110*/  BAR.SYNC.DEFER_BLOCKING 0x0 ;  /* 0x0000000000007b1d */ /* 0x000fec0000010000 */
[----:B------:R-:W0:Y:S02]  /*0120*/  @P1 LDS R5, [R0] ;  /* 0x0000000000051984 */ /* 0x000e240000000800 */
[----:B0-----:R-:W-:-:S05]  /*0130*/  @P1 IMAD.IADD R5, R4, 0x1, R5 ;  /* 0x0000000104051824 */ /* 0x001fca00078e0205 */
[----:B------:R-:W-:Y:S01]  /*0140*/  @P1 STS [R0], R5 ;  /* 0x0000000500001388 */ /* 0x000fe20000000800 */
[----:B------:R-:W-:Y:S06]  /*0150*/  BAR.SYNC.DEFER_BLOCKING 0x0 ;  /* 0x0000000000007b1d */ /* 0x000fec0000010000 */
[----:B------:R-:W-:Y:S02]  /*0160*/  @P2 LDS R4, [R0+-0x8] ;  /* 0xfffff80000042984 */ /* 0x000fe40000000800 */
[----:B------:R-:W-:Y:S06]  /*0170*/  BAR.SYNC.DEFER_BLOCKING 0x0 ;  /* 0x0000000000007b1d */ /* 0x000fec0000010000 */
[----:B------:R-:W0:Y:S02]  /*0180*/  @P2 LDS R3, [R0] ;  /* 0x0000000000032984 */ /* 0x000e240000000800 */
[----:B0-----:R-:W-:-:S05]  /*0190*/  @P2 IADD3 R3, PT, PT, R3, R4, RZ ;  /* 0x0000000403032210 */ /* 0x001fca0007ffe0ff */
[----:B------:R0:W-:Y:S01]  /*01a0*/  @P2 STS [R0], R3 ;  /* 0x0000000300002388 */ /* 0x0001e20000000800 */
[----:B------:R-:W-:Y:S06]  /*01b0*/  BAR.SYNC.DEFER_BLOCKING 0x0 ;  /* 0x0000000000007b1d */ /* 0x000fec0000010000 */
[----:B------:R-:W-:Y:S05]  /*01c0*/  @P0 EXIT ;  /* 0x000000000000094d */ /* 0x000fea0003800000 */
[----:B------:R-:W-:Y:S01]  /*01d0*/  IMAD.MOV.U32 R5, RZ, RZ, RZ ;  /* 0x000000ffff057224 */ /* 0x000fe200078e00ff */
[----:B0-----:R-:W0:Y:S05]  /*01e0*/  LDC.64 R2, c[0x0][0x388] ;  /* 0x0000e200ff027b82 */ /* 0x001e2a0000000a00 */
[----:B------:R-:W1:Y:S01]  /*01f0*/  @P1 LDS R5, [R0+-0x4] ;  /* 0xfffffc0000051984 */ /* 0x000e620000000800 */
[----:B0-----:R-:W-:-:S05]  /*0200*/  IMAD.WIDE.U32 R2, R7, 0x4, R2 ;  /* 0x0000000407027825 */ /* 0x001fca00078e0002 */
[----:B-1----:R-:W-:Y:S01]  /*0210*/  STG.E desc[UR6][R2.64], R5 ;  /* 0x0000000502007986 */ /* 0x002fe2000c101906 */
[----:B------:R-:W-:Y:S05]  /*0220*/  EXIT ;  /* 0x000000000000794d */ /* 0x000fea0003800000 */
.L_x_1:
        /* <DEDUP_REMOVED lines=13> */
.L_x_4:


//--------------------- .text._Z5CountPiS_ii      --------------------------
	.section	.text._Z5CountPiS_ii,"ax",@progbits
	.align	128
        .global         _Z5CountPiS_ii
        .type           _Z5CountPiS_ii,@function
        .size           _Z5CountPiS_ii,(.L_x_5 - _Z5CountPiS_ii)
        .other          _Z5CountPiS_ii,@"STO_CUDA_ENTRY STV_DEFAULT"
_Z5CountPiS_ii:
.text._Z5CountPiS_ii:
        /* <DEDUP_REMOVED lines=12> */
[----:B0-----:R-:W-:-:S06]  /*00c0*/  IMAD.WIDE R2, R5, 0x4, R2 ;  /* 0x0000000405027825 */ /* 0x001fcc00078e0202 */
[----:B-1----:R-:W2:Y:S01]  /*00d0*/  LDG.E R2, desc[UR4][R2.64] ;  /* 0x0000000402027981 */ /* 0x002ea2000c1e1900 */
[----:B------:R-:W-:Y:S01]  /*00e0*/  IMAD.MOV.U32 R7, RZ, RZ, 0x1 ;  /* 0x00000001ff077424 */ /* 0x000fe200078e00ff */
[----:B--2---:R-:W-:-:S05]  /*00f0*/  SHF.R.S32.HI R0, RZ, UR6, R2 ;  /* 0x00000006ff007c19 */ /* 0x004fca0008011402 */
[----:B------:R-:W-:-:S05]  /*0100*/  IMAD.SHL.U32 R0, R0, 0x4, RZ ;  /* 0x0000000400007824 */ /* 0x000fca00078e00ff */
[----:B------:R-:W-:-:S04]  /*0110*/  LOP3.LUT R0, R0, 0xc, RZ, 0xc0, !PT ;  /* 0x0000000c00007812 */ /* 0x000fc800078ec0ff */
[----:B---3--:R-:W-:-:S04]  /*0120*/  IADD3 R4, P0, PT, R0, UR8, RZ ;  /* 0x0000000800047c10 */ /* 0x008fc8000ff1e0ff */
[----:B------:R-:W-:-:S05]  /*0130*/  IADD3.X R5, PT, PT, RZ, UR9, RZ, P0, !PT ;  /* 0x00000009ff057c10 */ /* 0x000fca00087fe4ff */
[----:B------:R-:W-:Y:S01]  /*0140*/  REDG.E.ADD.STRONG.GPU desc[UR4][R4.64], R7 ;  /* 0x000000070400798e */ /* 0x000fe2000c12e104 */
[----:B------:R-:W-:Y:S05]  /*0150*/  EXIT ;  /* 0x000000000000794d */ /* 0x000fea0003800000 */
.L_x_2:
        /* <DEDUP_REMOVED lines=10> */
.L_x_5:


//--------------------- .nv.shared.reserved.0     --------------------------
	.section	.nv.shared.reserved.0,"aw",@nobits
	.weak		__nv_reservedSMEM_offset_0_alias
	.size		__nv_reservedSMEM_offset_0_alias, 0, 64
	.other		__nv_reservedSMEM_offset_0_alias,@"STO_CUDA_RESERVED_SHARED STV_DEFAULT"
__nv_reservedSMEM_offset_0_alias:
	.zero		0
	.zero		64


//--------------------- .nv.shared._Z4scanPiS_    --------------------------
	.section	.nv.shared._Z4scanPiS_,"aw",@nobits
	.sectionflags	@""
	.align	4
.nv.shared._Z4scanPiS_:
	.zero		1040


//--------------------- .nv.constant0._Z9rearrangePiS_S_iiS_ --------------------------
	.section	.nv.constant0._Z9rearrangePiS_S_iiS_,"a",@progbits
	.sectionflags	@""
	.align	4
.nv.constant0._Z9rearrangePiS_S_iiS_:
	.zero		936


//--------------------- .nv.constant0._Z4scanPiS_ --------------------------
	.section	.nv.constant0._Z4scanPiS_,"a",@progbits
	.sectionflags	@""
	.align	4
.nv.constant0._Z4scanPiS_:
	.zero		912


//--------------------- .nv.constant0._Z5CountPiS_ii --------------------------
	.section	.nv.constant0._Z5CountPiS_ii,"a",@progbits
	.sectionflags	@""
	.align	4
.nv.constant0._Z5CountPiS_ii:
	.zero		920


//--------------------- SYMBOLS --------------------------

	.type		.nv.reservedSmem.offset0,@object
	.size		.nv.reservedSmem.offset0,0x4
	.type		.nv.reservedSmem.cap,@object
	.size		.nv.reservedSmem.cap,0x4
